//
// Generated by NVIDIA NVVM Compiler
//
// Compiler Build ID: CL-36424714
// Cuda compilation tools, release 13.0, V13.0.88
// Based on NVVM 20.0.0
//

.version 9.0
.target sm_100
.address_size 64

	// .globl	my_kernel_kernel0
// _ZZ17my_kernel_kernel0E18PaddedInput_shared has been demoted
// _ZZ17my_kernel_kernel0E18placeholder_shared has been demoted

.visible .entry my_kernel_kernel0(
	.param .u64 .ptr .align 1 my_kernel_kernel0_param_0,
	.param .u64 .ptr .align 1 my_kernel_kernel0_param_1,
	.param .u64 .ptr .align 1 my_kernel_kernel0_param_2,
	.param .u64 .ptr .align 1 my_kernel_kernel0_param_3
)
{
	.reg .pred 	%p<3>;
	.reg .b32 	%r<83>;
	.reg .b32 	%f<334>;
	.reg .b64 	%rd<31>;
	// demoted variable
	.shared .align 4 .b8 _ZZ17my_kernel_kernel0E18PaddedInput_shared[512];
	// demoted variable
	.shared .align 4 .b8 _ZZ17my_kernel_kernel0E18placeholder_shared[1024];
	ld.param.u64 	%rd5, [my_kernel_kernel0_param_0];
	ld.param.u64 	%rd6, [my_kernel_kernel0_param_1];
	ld.param.u64 	%rd3, [my_kernel_kernel0_param_2];
	ld.param.u64 	%rd4, [my_kernel_kernel0_param_3];
	cvta.to.global.u64 	%rd1, %rd6;
	cvta.to.global.u64 	%rd2, %rd5;
	mov.u32 	%r1, %tid.x;
	mov.u32 	%r18, %ctaid.x;
	mul.hi.u32 	%r19, %r18, -1840700269;
	shr.u32 	%r2, %r19, 3;
	mul.lo.s32 	%r20, %r2, 14;
	sub.s32 	%r3, %r18, %r20;
	shl.b32 	%r21, %r3, 10;
	and.b32  	%r22, %r21, 14336;
	shl.b32 	%r23, %r1, 7;
	and.b32  	%r24, %r23, 130816;
	shl.b32 	%r25, %r1, 2;
	and.b32  	%r26, %r25, 4;
	mad.lo.s32 	%r27, %r2, 28672, %r24;
	or.b32  	%r28, %r27, %r26;
	add.s32 	%r4, %r28, %r22;
	shl.b32 	%r29, %r18, 5;
	and.b32  	%r5, %r29, 32;
	shl.b32 	%r30, %r1, 1;
	add.s32 	%r31, %r30, 96;
	and.b32  	%r6, %r31, 4032;
	add.s32 	%r32, %r30, 160;
	and.b32  	%r7, %r32, 4032;
	add.s32 	%r33, %r30, 224;
	and.b32  	%r8, %r33, 4032;
	shl.b32 	%r34, %r1, 5;
	and.b32  	%r35, %r34, 32;
	mov.u32 	%r36, _ZZ17my_kernel_kernel0E18placeholder_shared;
	add.s32 	%r9, %r36, %r35;
	shl.b32 	%r37, %r1, 4;
	and.b32  	%r38, %r37, 16352;
	mov.u32 	%r39, _ZZ17my_kernel_kernel0E18PaddedInput_shared;
	add.s32 	%r40, %r38, %r39;
	add.s32 	%r10, %r40, 260;
	mov.b32 	%r80, 0;
	mov.f32 	%f302, 0f00000000;
	mov.f32 	%f303, %f302;
	mov.f32 	%f304, %f302;
	mov.f32 	%f305, %f302;
	mov.f32 	%f306, %f302;
	mov.f32 	%f307, %f302;
	mov.f32 	%f308, %f302;
	mov.f32 	%f309, %f302;
	mov.f32 	%f310, %f302;
	mov.f32 	%f311, %f302;
	mov.f32 	%f312, %f302;
	mov.f32 	%f313, %f302;
	mov.f32 	%f314, %f302;
	mov.f32 	%f315, %f302;
	mov.f32 	%f316, %f302;
	mov.f32 	%f317, %f302;
	mov.f32 	%f318, %f302;
	mov.f32 	%f319, %f302;
	mov.f32 	%f320, %f302;
	mov.f32 	%f321, %f302;
	mov.f32 	%f322, %f302;
	mov.f32 	%f323, %f302;
	mov.f32 	%f324, %f302;
	mov.f32 	%f325, %f302;
	mov.f32 	%f326, %f302;
	mov.f32 	%f327, %f302;
	mov.f32 	%f328, %f302;
	mov.f32 	%f329, %f302;
	mov.f32 	%f330, %f302;
	mov.f32 	%f331, %f302;
	mov.f32 	%f332, %f302;
	mov.f32 	%f333, %f302;
$L__BB0_1:
	bar.sync 	0;
	shl.b32 	%r42, %r80, 3;
	add.s32 	%r43, %r4, %r42;
	mul.wide.u32 	%rd7, %r43, 4;
	add.s64 	%rd8, %rd2, %rd7;
	ld.global.nc.v4.f32 	{%f98, %f99, %f100, %f101}, [%rd8];
	shl.b32 	%r44, %r1, 4;
	mov.u32 	%r45, _ZZ17my_kernel_kernel0E18PaddedInput_shared;
	add.s32 	%r46, %r45, %r44;
	st.shared.v4.f32 	[%r46], {%f98, %f99, %f100, %f101};
	ld.global.nc.v4.f32 	{%f102, %f103, %f104, %f105}, [%rd8+57344];
	st.shared.v4.f32 	[%r46+256], {%f102, %f103, %f104, %f105};
	shl.b32 	%r47, %r80, 9;
	add.s32 	%r48, %r5, %r1;
	add.s32 	%r49, %r48, %r47;
	mul.wide.u32 	%rd9, %r49, 4;
	add.s64 	%rd10, %rd1, %rd9;
	ld.global.nc.f32 	%f106, [%rd10];
	shl.b32 	%r50, %r1, 2;
	mov.u32 	%r51, _ZZ17my_kernel_kernel0E18placeholder_shared;
	add.s32 	%r52, %r51, %r50;
	st.shared.f32 	[%r52], %f106;
	ld.global.nc.f32 	%f107, [%rd10+64];
	st.shared.f32 	[%r52+64], %f107;
	ld.global.nc.f32 	%f108, [%rd10+256];
	st.shared.f32 	[%r52+128], %f108;
	add.s32 	%r53, %r49, %r6;
	mul.wide.u32 	%rd11, %r53, 4;
	add.s64 	%rd12, %rd1, %rd11;
	ld.global.nc.f32 	%f109, [%rd12+64];
	st.shared.f32 	[%r52+192], %f109;
	ld.global.nc.f32 	%f110, [%rd10+512];
	st.shared.f32 	[%r52+256], %f110;
	add.s32 	%r54, %r49, %r7;
	mul.wide.u32 	%rd13, %r54, 4;
	add.s64 	%rd14, %rd1, %rd13;
	ld.global.nc.f32 	%f111, [%rd14+64];
	st.shared.f32 	[%r52+320], %f111;
	ld.global.nc.f32 	%f112, [%rd10+768];
	st.shared.f32 	[%r52+384], %f112;
	add.s32 	%r55, %r49, %r8;
	mul.wide.u32 	%rd15, %r55, 4;
	add.s64 	%rd16, %rd1, %rd15;
	ld.global.nc.f32 	%f113, [%rd16+64];
	st.shared.f32 	[%r52+448], %f113;
	ld.global.nc.f32 	%f114, [%rd10+1024];
	st.shared.f32 	[%r52+512], %f114;
	shl.b32 	%r56, %r1, 1;
	add.s32 	%r57, %r56, 288;
	and.b32  	%r58, %r57, 4032;
	add.s32 	%r59, %r49, %r58;
	mul.wide.u32 	%rd17, %r59, 4;
	add.s64 	%rd18, %rd1, %rd17;
	ld.global.nc.f32 	%f115, [%rd18+64];
	st.shared.f32 	[%r52+576], %f115;
	ld.global.nc.f32 	%f116, [%rd10+1280];
	st.shared.f32 	[%r52+640], %f116;
	add.s32 	%r60, %r56, 352;
	and.b32  	%r61, %r60, 4032;
	add.s32 	%r62, %r49, %r61;
	mul.wide.u32 	%rd19, %r62, 4;
	add.s64 	%rd20, %rd1, %rd19;
	ld.global.nc.f32 	%f117, [%rd20+64];
	st.shared.f32 	[%r52+704], %f117;
	ld.global.nc.f32 	%f118, [%rd10+1536];
	st.shared.f32 	[%r52+768], %f118;
	add.s32 	%r63, %r56, 416;
	and.b32  	%r64, %r63, 4032;
	add.s32 	%r65, %r49, %r64;
	mul.wide.u32 	%rd21, %r65, 4;
	add.s64 	%rd22, %rd1, %rd21;
	ld.global.nc.f32 	%f119, [%rd22+64];
	st.shared.f32 	[%r52+832], %f119;
	ld.global.nc.f32 	%f120, [%rd10+1792];
	st.shared.f32 	[%r52+896], %f120;
	add.s32 	%r66, %r56, 480;
	and.b32  	%r67, %r66, 4032;
	add.s32 	%r68, %r49, %r67;
	mul.wide.u32 	%rd23, %r68, 4;
	add.s64 	%rd24, %rd1, %rd23;
	ld.global.nc.f32 	%f121, [%rd24+64];
	st.shared.f32 	[%r52+960], %f121;
	bar.sync 	0;
	mov.b32 	%r82, 128;
	mov.u32 	%r81, %r10;
$L__BB0_2:
	ld.shared.f32 	%f122, [%r81];
	ld.shared.f32 	%f123, [%r81+-256];
	ld.shared.f32 	%f124, [%r81+-4];
	ld.shared.f32 	%f125, [%r81+-260];
	add.s32 	%r69, %r9, %r82;
	ld.shared.f32 	%f126, [%r69+-128];
	fma.rn.f32 	%f127, %f125, %f126, %f333;
	ld.shared.f32 	%f128, [%r69+-64];
	fma.rn.f32 	%f129, %f125, %f128, %f317;
	ld.shared.f32 	%f130, [%r69+-124];
	fma.rn.f32 	%f131, %f125, %f130, %f332;
	ld.shared.f32 	%f132, [%r69+-60];
	fma.rn.f32 	%f133, %f125, %f132, %f316;
	fma.rn.f32 	%f134, %f124, %f126, %f325;
	fma.rn.f32 	%f135, %f124, %f128, %f309;
	fma.rn.f32 	%f136, %f124, %f130, %f324;
	fma.rn.f32 	%f137, %f124, %f132, %f308;
	ld.shared.f32 	%f138, [%r69];
	fma.rn.f32 	%f333, %f123, %f138, %f127;
	ld.shared.f32 	%f139, [%r69+64];
	fma.rn.f32 	%f317, %f123, %f139, %f129;
	ld.shared.f32 	%f140, [%r69+4];
	fma.rn.f32 	%f332, %f123, %f140, %f131;
	ld.shared.f32 	%f141, [%r69+68];
	fma.rn.f32 	%f316, %f123, %f141, %f133;
	fma.rn.f32 	%f325, %f122, %f138, %f134;
	fma.rn.f32 	%f309, %f122, %f139, %f135;
	fma.rn.f32 	%f324, %f122, %f140, %f136;
	fma.rn.f32 	%f308, %f122, %f141, %f137;
	ld.shared.f32 	%f142, [%r69+-120];
	fma.rn.f32 	%f143, %f125, %f142, %f331;
	ld.shared.f32 	%f144, [%r69+-56];
	fma.rn.f32 	%f145, %f125, %f144, %f315;
	ld.shared.f32 	%f146, [%r69+-116];
	fma.rn.f32 	%f147, %f125, %f146, %f330;
	ld.shared.f32 	%f148, [%r69+-52];
	fma.rn.f32 	%f149, %f125, %f148, %f314;
	fma.rn.f32 	%f150, %f124, %f142, %f323;
	fma.rn.f32 	%f151, %f124, %f144, %f307;
	fma.rn.f32 	%f152, %f124, %f146, %f322;
	fma.rn.f32 	%f153, %f124, %f148, %f306;
	ld.shared.f32 	%f154, [%r69+8];
	fma.rn.f32 	%f331, %f123, %f154, %f143;
	ld.shared.f32 	%f155, [%r69+72];
	fma.rn.f32 	%f315, %f123, %f155, %f145;
	ld.shared.f32 	%f156, [%r69+12];
	fma.rn.f32 	%f330, %f123, %f156, %f147;
	ld.shared.f32 	%f157, [%r69+76];
	fma.rn.f32 	%f314, %f123, %f157, %f149;
	fma.rn.f32 	%f323, %f122, %f154, %f150;
	fma.rn.f32 	%f307, %f122, %f155, %f151;
	fma.rn.f32 	%f322, %f122, %f156, %f152;
	fma.rn.f32 	%f306, %f122, %f157, %f153;
	ld.shared.f32 	%f158, [%r69+-112];
	fma.rn.f32 	%f159, %f125, %f158, %f329;
	ld.shared.f32 	%f160, [%r69+-48];
	fma.rn.f32 	%f161, %f125, %f160, %f313;
	ld.shared.f32 	%f162, [%r69+-108];
	fma.rn.f32 	%f163, %f125, %f162, %f328;
	ld.shared.f32 	%f164, [%r69+-44];
	fma.rn.f32 	%f165, %f125, %f164, %f312;
	fma.rn.f32 	%f166, %f124, %f158, %f321;
	fma.rn.f32 	%f167, %f124, %f160, %f305;
	fma.rn.f32 	%f168, %f124, %f162, %f320;
	fma.rn.f32 	%f169, %f124, %f164, %f304;
	ld.shared.f32 	%f170, [%r69+16];
	fma.rn.f32 	%f329, %f123, %f170, %f159;
	ld.shared.f32 	%f171, [%r69+80];
	fma.rn.f32 	%f313, %f123, %f171, %f161;
	ld.shared.f32 	%f172, [%r69+20];
	fma.rn.f32 	%f328, %f123, %f172, %f163;
	ld.shared.f32 	%f173, [%r69+84];
	fma.rn.f32 	%f312, %f123, %f173, %f165;
	fma.rn.f32 	%f321, %f122, %f170, %f166;
	fma.rn.f32 	%f305, %f122, %f171, %f167;
	fma.rn.f32 	%f320, %f122, %f172, %f168;
	fma.rn.f32 	%f304, %f122, %f173, %f169;
	ld.shared.f32 	%f174, [%r69+-104];
	fma.rn.f32 	%f175, %f125, %f174, %f327;
	ld.shared.f32 	%f176, [%r69+-40];
	fma.rn.f32 	%f177, %f125, %f176, %f311;
	ld.shared.f32 	%f178, [%r69+-100];
	fma.rn.f32 	%f179, %f125, %f178, %f326;
	ld.shared.f32 	%f180, [%r69+-36];
	fma.rn.f32 	%f181, %f125, %f180, %f310;
	fma.rn.f32 	%f182, %f124, %f174, %f319;
	fma.rn.f32 	%f183, %f124, %f176, %f303;
	fma.rn.f32 	%f184, %f124, %f178, %f318;
	fma.rn.f32 	%f185, %f124, %f180, %f302;
	ld.shared.f32 	%f186, [%r69+24];
	fma.rn.f32 	%f327, %f123, %f186, %f175;
	ld.shared.f32 	%f187, [%r69+88];
	fma.rn.f32 	%f311, %f123, %f187, %f177;
	ld.shared.f32 	%f188, [%r69+28];
	fma.rn.f32 	%f326, %f123, %f188, %f179;
	ld.shared.f32 	%f189, [%r69+92];
	fma.rn.f32 	%f310, %f123, %f189, %f181;
	fma.rn.f32 	%f319, %f122, %f186, %f182;
	fma.rn.f32 	%f303, %f122, %f187, %f183;
	fma.rn.f32 	%f318, %f122, %f188, %f184;
	fma.rn.f32 	%f302, %f122, %f189, %f185;
	add.s32 	%r82, %r82, 256;
	add.s32 	%r81, %r81, 8;
	setp.ne.s32 	%p1, %r82, 1152;
	@%p1 bra 	$L__BB0_2;
	add.s32 	%r80, %r80, 1;
	setp.ne.s32 	%p2, %r80, 32;
	@%p2 bra 	$L__BB0_1;
	cvta.to.global.u64 	%rd25, %rd4;
	cvta.to.global.u64 	%rd26, %rd3;
	shl.b32 	%r70, %r1, 3;
	and.b32  	%r71, %r70, 8;
	add.s32 	%r72, %r5, %r71;
	shl.b32 	%r73, %r3, 8;
	and.b32  	%r74, %r73, 3584;
	shl.b32 	%r75, %r1, 5;
	and.b32  	%r76, %r75, 32704;
	mad.lo.s32 	%r77, %r2, 7168, %r76;
	add.s32 	%r78, %r72, %r77;
	add.s32 	%r79, %r78, %r74;
	mul.wide.u32 	%rd27, %r72, 4;
	add.s64 	%rd28, %rd25, %rd27;
	ld.global.nc.f32 	%f190, [%rd28];
	add.f32 	%f191, %f333, %f190;
	max.f32 	%f192, %f191, 0f00000000;
	mul.wide.u32 	%rd29, %r79, 4;
	add.s64 	%rd30, %rd26, %rd29;
	st.global.f32 	[%rd30], %f192;
	ld.global.nc.f32 	%f193, [%rd28+64];
	add.f32 	%f194, %f317, %f193;
	max.f32 	%f195, %f194, 0f00000000;
	st.global.f32 	[%rd30+64], %f195;
	ld.global.nc.f32 	%f196, [%rd28+4];
	add.f32 	%f197, %f332, %f196;
	max.f32 	%f198, %f197, 0f00000000;
	st.global.f32 	[%rd30+4], %f198;
	ld.global.nc.f32 	%f199, [%rd28+68];
	add.f32 	%f200, %f316, %f199;
	max.f32 	%f201, %f200, 0f00000000;
	st.global.f32 	[%rd30+68], %f201;
	ld.global.nc.f32 	%f202, [%rd28+8];
	add.f32 	%f203, %f331, %f202;
	max.f32 	%f204, %f203, 0f00000000;
	st.global.f32 	[%rd30+8], %f204;
	ld.global.nc.f32 	%f205, [%rd28+72];
	add.f32 	%f206, %f315, %f205;
	max.f32 	%f207, %f206, 0f00000000;
	st.global.f32 	[%rd30+72], %f207;
	ld.global.nc.f32 	%f208, [%rd28+12];
	add.f32 	%f209, %f330, %f208;
	max.f32 	%f210, %f209, 0f00000000;
	st.global.f32 	[%rd30+12], %f210;
	ld.global.nc.f32 	%f211, [%rd28+76];
	add.f32 	%f212, %f314, %f211;
	max.f32 	%f213, %f212, 0f00000000;
	st.global.f32 	[%rd30+76], %f213;
	ld.global.nc.f32 	%f214, [%rd28+16];
	add.f32 	%f215, %f329, %f214;
	max.f32 	%f216, %f215, 0f00000000;
	st.global.f32 	[%rd30+16], %f216;
	ld.global.nc.f32 	%f217, [%rd28+80];
	add.f32 	%f218, %f313, %f217;
	max.f32 	%f219, %f218, 0f00000000;
	st.global.f32 	[%rd30+80], %f219;
	ld.global.nc.f32 	%f220, [%rd28+20];
	add.f32 	%f221, %f328, %f220;
	max.f32 	%f222, %f221, 0f00000000;
	st.global.f32 	[%rd30+20], %f222;
	ld.global.nc.f32 	%f223, [%rd28+84];
	add.f32 	%f224, %f312, %f223;
	max.f32 	%f225, %f224, 0f00000000;
	st.global.f32 	[%rd30+84], %f225;
	ld.global.nc.f32 	%f226, [%rd28+24];
	add.f32 	%f227, %f327, %f226;
	max.f32 	%f228, %f227, 0f00000000;
	st.global.f32 	[%rd30+24], %f228;
	ld.global.nc.f32 	%f229, [%rd28+88];
	add.f32 	%f230, %f311, %f229;
	max.f32 	%f231, %f230, 0f00000000;
	st.global.f32 	[%rd30+88], %f231;
	ld.global.nc.f32 	%f232, [%rd28+28];
	add.f32 	%f233, %f326, %f232;
	max.f32 	%f234, %f233, 0f00000000;
	st.global.f32 	[%rd30+28], %f234;
	ld.global.nc.f32 	%f235, [%rd28+92];
	add.f32 	%f236, %f310, %f235;
	max.f32 	%f237, %f236, 0f00000000;
	st.global.f32 	[%rd30+92], %f237;
	add.f32 	%f238, %f325, %f190;
	max.f32 	%f239, %f238, 0f00000000;
	st.global.f32 	[%rd30+14336], %f239;
	add.f32 	%f240, %f309, %f193;
	max.f32 	%f241, %f240, 0f00000000;
	st.global.f32 	[%rd30+14400], %f241;
	add.f32 	%f242, %f324, %f196;
	max.f32 	%f243, %f242, 0f00000000;
	st.global.f32 	[%rd30+14340], %f243;
	add.f32 	%f244, %f308, %f199;
	max.f32 	%f245, %f244, 0f00000000;
	st.global.f32 	[%rd30+14404], %f245;
	add.f32 	%f246, %f323, %f202;
	max.f32 	%f247, %f246, 0f00000000;
	st.global.f32 	[%rd30+14344], %f247;
	add.f32 	%f248, %f307, %f205;
	max.f32 	%f249, %f248, 0f00000000;
	st.global.f32 	[%rd30+14408], %f249;
	add.f32 	%f250, %f322, %f208;
	max.f32 	%f251, %f250, 0f00000000;
	st.global.f32 	[%rd30+14348], %f251;
	add.f32 	%f252, %f306, %f211;
	max.f32 	%f253, %f252, 0f00000000;
	st.global.f32 	[%rd30+14412], %f253;
	add.f32 	%f254, %f321, %f214;
	max.f32 	%f255, %f254, 0f00000000;
	st.global.f32 	[%rd30+14352], %f255;
	add.f32 	%f256, %f305, %f217;
	max.f32 	%f257, %f256, 0f00000000;
	st.global.f32 	[%rd30+14416], %f257;
	add.f32 	%f258, %f320, %f220;
	max.f32 	%f259, %f258, 0f00000000;
	st.global.f32 	[%rd30+14356], %f259;
	add.f32 	%f260, %f304, %f223;
	max.f32 	%f261, %f260, 0f00000000;
	st.global.f32 	[%rd30+14420], %f261;
	add.f32 	%f262, %f319, %f226;
	max.f32 	%f263, %f262, 0f00000000;
	st.global.f32 	[%rd30+14360], %f263;
	add.f32 	%f264, %f303, %f229;
	max.f32 	%f265, %f264, 0f00000000;
	st.global.f32 	[%rd30+14424], %f265;
	add.f32 	%f266, %f318, %f232;
	max.f32 	%f267, %f266, 0f00000000;
	st.global.f32 	[%rd30+14364], %f267;
	add.f32 	%f268, %f302, %f235;
	max.f32 	%f269, %f268, 0f00000000;
	st.global.f32 	[%rd30+14428], %f269;
	ret;

}


// ===== COMPILED SASS (sm_100) =====

	.target	sm_100

	.elftype	@"ET_EXEC"


//--------------------- .note.nv.tkinfo           --------------------------
	.section	.note.nv.tkinfo,"",@"SHT_NOTE"
	.sectionflags	@"SHF_NOTE_NV_TKINFO"
	.tkinfo
        /*0018*/ 	.word	0x00000002
        /*0030*/ 	.string	""
        /*0030*/ 	.string	"ptxas"
        /*0030*/ 	.string	"Cuda compilation tools, release 13.0, V13.0.88"
        /*0030*/ 	.string	"Build cuda_13.0.r13.0/compiler.36424714_0"
        /*0030*/ 	.string	"-arch sm_100 -m 64 "



//--------------------- .note.nv.cuinfo           --------------------------
	.section	.note.nv.cuinfo,"",@"SHT_NOTE"
	.sectionflags	@"SHF_NOTE_NV_CUINFO"
        /*0018*/ 	.short	0x0002
        /*001a*/ 	.short	0x0064
        /*001c*/ 	.short	0x0082
	.zero		2


//--------------------- .nv.info                  --------------------------
	.section	.nv.info,"",@"SHT_CUDA_INFO"
	.align	4


	//----- nvinfo : EIATTR_REGCOUNT
	.align		4
        /*0000*/ 	.byte	0x04, 0x2f
        /*0002*/ 	.short	(.L_1 - .L_0)
	.align		4
.L_0:
        /*0004*/ 	.word	index@(my_kernel_kernel0)
        /*0008*/ 	.word	0x00000040


	//----- nvinfo : EIATTR_FRAME_SIZE
	.align		4
.L_1:
        /*000c*/ 	.byte	0x04, 0x11
        /*000e*/ 	.short	(.L_3 - .L_2)
	.align		4
.L_2:
        /*0010*/ 	.word	index@(my_kernel_kernel0)
        /*0014*/ 	.word	0x00000000


	//----- nvinfo : EIATTR_MIN_STACK_SIZE
	.align		4
.L_3:
        /*0018*/ 	.byte	0x04, 0x12
        /*001a*/ 	.short	(.L_5 - .L_4)
	.align		4
.L_4:
        /*001c*/ 	.word	index@(my_kernel_kernel0)
        /*0020*/ 	.word	0x00000000
.L_5:


//--------------------- .nv.compat                --------------------------
	.section	.nv.compat,"",@"SHT_CUDA_COMPAT_INFO"
	.align	4
        /*0000*/ 	.byte	0x02, 0x09, 0x00, 0x00, 0x02, 0x02, 0x01, 0x00, 0x02, 0x05, 0x05, 0x00, 0x03, 0x07, 0x01, 0x01
        /*0010*/ 	.byte	0x02, 0x03, 0x00, 0x00, 0x02, 0x06, 0x01, 0x00, 0x04, 0x0b, 0x08, 0x00, 0x09, 0x00, 0x00, 0x00
        /*0020*/ 	.byte	0x00, 0x00, 0x00, 0x00


//--------------------- .nv.info.my_kernel_kernel0 --------------------------
	.section	.nv.info.my_kernel_kernel0,"",@"SHT_CUDA_INFO"
	.sectionflags	@""
	.align	4


	//----- nvinfo : EIATTR_CUDA_API_VERSION
	.align		4
        /*0000*/ 	.byte	0x04, 0x37
        /*0002*/ 	.short	(.L_7 - .L_6)
.L_6:
        /*0004*/ 	.word	0x00000082


	//----- nvinfo : EIATTR_KPARAM_INFO
	.align		4
.L_7:
        /*0008*/ 	.byte	0x04, 0x17
        /*000a*/ 	.short	(.L_9 - .L_8)
.L_8:
        /*000c*/ 	.word	0x00000000
        /*0010*/ 	.short	0x0003
        /*0012*/ 	.short	0x0018
        /*0014*/ 	.byte	0x00, 0xf5, 0x21, 0x00


	//----- nvinfo : EIATTR_KPARAM_INFO
	.align		4
.L_9:
        /*0018*/ 	.byte	0x04, 0x17
        /*001a*/ 	.short	(.L_11 - .L_10)
.L_10:
        /*001c*/ 	.word	0x00000000
        /*0020*/ 	.short	0x0002
        /*0022*/ 	.short	0x0010
        /*0024*/ 	.byte	0x00, 0xf5, 0x21, 0x00


	//----- nvinfo : EIATTR_KPARAM_INFO
	.align		4
.L_11:
        /*0028*/ 	.byte	0x04, 0x17
        /*002a*/ 	.short	(.L_13 - .L_12)
.L_12:
        /*002c*/ 	.word	0x00000000
        /*0030*/ 	.short	0x0001
        /*0032*/ 	.short	0x0008
        /*0034*/ 	.byte	0x00, 0xf5, 0x21, 0x00


	//----- nvinfo : EIATTR_KPARAM_INFO
	.align		4
.L_13:
        /*0038*/ 	.byte	0x04, 0x17
        /*003a*/ 	.short	(.L_15 - .L_14)
.L_14:
        /*003c*/ 	.word	0x00000000
        /*0040*/ 	.short	0x0000
        /*0042*/ 	.short	0x0000
        /*0044*/ 	.byte	0x00, 0xf5, 0x21, 0x00


	//----- nvinfo : EIATTR_SPARSE_MMA_MASK
	.align		4
.L_15:
        /*0048*/ 	.byte	0x03, 0x50
        /*004a*/ 	.short	0x0000


	//----- nvinfo : EIATTR_MAXREG_COUNT
	.align		4
        /*004c*/ 	.byte	0x03, 0x1b
        /*004e*/ 	.short	0x00ff


	//----- nvinfo : EIATTR_NUM_BARRIERS
	.align		4
        /*0050*/ 	.byte	0x02, 0x4c
        /*0052*/ 	.byte	0x01
	.zero		1


	//----- nvinfo : EIATTR_MERCURY_ISA_VERSION
	.align		4
        /*0054*/ 	.byte	0x03, 0x5f
        /*0056*/ 	.short	0x0101


	//----- nvinfo : EIATTR_VRC_CTA_INIT_COUNT
	.align		4
        /*0058*/ 	.byte	0x02, 0x4a
	.zero		1
	.zero		1


	//----- nvinfo : EIATTR_EXIT_INSTR_OFFSETS
	.align		4
        /*005c*/ 	.byte	0x04, 0x1c
        /*005e*/ 	.short	(.L_17 - .L_16)


	//   ....[0]....
.L_16:
        /*0060*/ 	.word	0x00001520


	//----- nvinfo : EIATTR_CBANK_PARAM_SIZE
	.align		4
.L_17:
        /*0064*/ 	.byte	0x03, 0x19
        /*0066*/ 	.short	0x0020


	//----- nvinfo : EIATTR_PARAM_CBANK
	.align		4
        /*0068*/ 	.byte	0x04, 0x0a
        /*006a*/ 	.short	(.L_19 - .L_18)
	.align		4
.L_18:
        /*006c*/ 	.word	index@(.nv.constant0.my_kernel_kernel0)
        /*0070*/ 	.short	0x0380
        /*0072*/ 	.short	0x0020


	//----- nvinfo : EIATTR_SW_WAR
	.align		4
.L_19:
        /*0074*/ 	.byte	0x04, 0x36
        /*0076*/ 	.short	(.L_21 - .L_20)
.L_20:
        /*0078*/ 	.word	0x00000008
.L_21:


//--------------------- .nv.callgraph             --------------------------
	.section	.nv.callgraph,"",@"SHT_CUDA_CALLGRAPH"
	.align	4
	.sectionentsize	8
	.align		4
        /*0000*/ 	.word	0x00000000
	.align		4
        /*0004*/ 	.word	0xffffffff
	.align		4
        /*0008*/ 	.word	0x00000000
	.align		4
        /*000c*/ 	.word	0xfffffffe
	.align		4
        /*0010*/ 	.word	0x00000000
	.align		4
        /*0014*/ 	.word	0xfffffffd
	.align		4
        /*0018*/ 	.word	0x00000000
	.align		4
        /*001c*/ 	.word	0xfffffffc


//--------------------- .text.my_kernel_kernel0   --------------------------
	.section	.text.my_kernel_kernel0,"ax",@progbits
	.align	128
        .global         my_kernel_kernel0
        .type           my_kernel_kernel0,@function
        .size           my_kernel_kernel0,(.L_x_3 - my_kernel_kernel0)
        .other          my_kernel_kernel0,@"STO_CUDA_ENTRY STV_DEFAULT"
my_kernel_kernel0:
.text.my_kernel_kernel0:
[----:B------:R-:W-:Y:S01]  /*0000*/  LDC R1, c[0x0][0x37c] ;  /* 0x0000df00ff017b82 */ /* 0x000fe20000000800 */
[----:B------:R-:W0:Y:S01]  /*0010*/  S2R R15, SR_CTAID.X ;  /* 0x00000000000f7919 */ /* 0x000e220000002500 */
[----:B------:R-:W-:Y:S01]  /*0020*/  MOV R0, 0x400 ;  /* 0x0000040000007802 */ /* 0x000fe20000000f00 */
[----:B------:R-:W-:Y:S01]  /*0030*/  HFMA2 R41, -RZ, RZ, 0, 0 ;  /* 0x00000000ff297431 */ /* 0x000fe200000001ff */
[----:B------:R-:W-:Y:S01]  /*0040*/  MOV R56, RZ ;  /* 0x000000ff00387202 */ /* 0x000fe20000000f00 */
[----:B------:R-:W1:Y:S01]  /*0050*/  S2R R11, SR_CgaCtaId ;  /* 0x00000000000b7919 */ /* 0x000e620000008800 */
[----:B------:R-:W-:Y:S02]  /*0060*/  IADD3 R2, PT, PT, R0, 0x200, RZ ;  /* 0x0000020000027810 */ /* 0x000fe40007ffe0ff */
[----:B------:R-:W-:Y:S02]  /*0070*/  CS2R R54, SRZ ;  /* 0x0000000000367805 */ /* 0x000fe4000001ff00 */
[----:B------:R-:W-:Y:S01]  /*0080*/  CS2R R46, SRZ ;  /* 0x00000000002e7805 */ /* 0x000fe2000001ff00 */
[----:B------:R-:W2:Y:S01]  /*0090*/  S2R R7, SR_TID.X ;  /* 0x0000000000077919 */ /* 0x000ea20000002100 */
[----:B------:R-:W-:-:S02]  /*00a0*/  CS2R R38, SRZ ;  /* 0x0000000000267805 */ /* 0x000fc4000001ff00 */
[----:B------:R-:W-:Y:S02]  /*00b0*/  CS2R R52, SRZ ;  /* 0x0000000000347805 */ /* 0x000fe4000001ff00 */
[----:B------:R-:W-:Y:S02]  /*00c0*/  CS2R R44, SRZ ;  /* 0x00000000002c7805 */ /* 0x000fe4000001ff00 */
[----:B------:R-:W-:Y:S02]  /*00d0*/  CS2R R50, SRZ ;  /* 0x0000000000327805 */ /* 0x000fe4000001ff00 */
[----:B------:R-:W-:Y:S02]  /*00e0*/  CS2R R32, SRZ ;  /* 0x0000000000207805 */ /* 0x000fe4000001ff00 */
[----:B------:R-:W-:Y:S02]  /*00f0*/  CS2R R48, SRZ ;  /* 0x0000000000307805 */ /* 0x000fe4000001ff00 */
[----:B------:R-:W-:-:S02]  /*0100*/  CS2R R36, SRZ ;  /* 0x0000000000247805 */ /* 0x000fc4000001ff00 */
[----:B------:R-:W-:Y:S02]  /*0110*/  CS2R R34, SRZ ;  /* 0x0000000000227805 */ /* 0x000fe4000001ff00 */
[----:B------:R-:W-:Y:S02]  /*0120*/  CS2R R42, SRZ ;  /* 0x00000000002a7805 */ /* 0x000fe4000001ff00 */
[----:B------:R-:W-:Y:S02]  /*0130*/  CS2R R26, SRZ ;  /* 0x00000000001a7805 */ /* 0x000fe4000001ff00 */
[----:B------:R-:W-:Y:S02]  /*0140*/  CS2R R30, SRZ ;  /* 0x00000000001e7805 */ /* 0x000fe4000001ff00 */
[----:B------:R-:W-:Y:S02]  /*0150*/  CS2R R28, SRZ ;  /* 0x00000000001c7805 */ /* 0x000fe4000001ff00 */
[----:B------:R-:W-:Y:S01]  /*0160*/  CS2R R24, SRZ ;  /* 0x0000000000187805 */ /* 0x000fe2000001ff00 */
[----:B------:R-:W3:Y:S01]  /*0170*/  LDCU.64 UR6, c[0x0][0x358] ;  /* 0x00006b00ff0677ac */ /* 0x000ee20008000a00 */
[----:B0-----:R-:W-:Y:S01]  /*0180*/  IMAD.HI.U32 R6, R15, -0x6db6db6d, RZ ;  /* 0x924924930f067827 */ /* 0x001fe200078e00ff */
[----:B-1----:R-:W-:-:S04]  /*0190*/  LEA R13, R11, R0, 0x18 ;  /* 0x000000000b0d7211 */ /* 0x002fc800078ec0ff */
[----:B------:R-:W-:Y:S02]  /*01a0*/  SHF.R.U32.HI R6, RZ, 0x3, R6 ;  /* 0x00000003ff067819 */ /* 0x000fe40000011606 */
[----:B--2---:R-:W-:Y:S02]  /*01b0*/  SHF.L.U32 R0, R7, 0x7, RZ ;  /* 0x0000000707007819 */ /* 0x004fe400000006ff */
[----:B------:R-:W-:Y:S01]  /*01c0*/  LEA R11, R11, R2, 0x18 ;  /* 0x000000020b0b7211 */ /* 0x000fe200078ec0ff */
[----:B------:R-:W-:Y:S01]  /*01d0*/  IMAD R5, R6, -0xe, R15 ;  /* 0xfffffff206057824 */ /* 0x000fe200078e020f */
[----:B------:R-:W-:Y:S02]  /*01e0*/  LOP3.LUT R3, R0, 0x1ff00, RZ, 0xc0, !PT ;  /* 0x0001ff0000037812 */ /* 0x000fe400078ec0ff */
[----:B------:R-:W-:Y:S02]  /*01f0*/  SHF.L.U32 R2, R7, 0x2, RZ ;  /* 0x0000000207027819 */ /* 0x000fe400000006ff */
[----:B------:R-:W-:Y:S01]  /*0200*/  SHF.L.U32 R0, R5, 0xa, RZ ;  /* 0x0000000a05007819 */ /* 0x000fe200000006ff */
[----:B------:R-:W-:Y:S01]  /*0210*/  IMAD R3, R6, 0x7000, R3 ;  /* 0x0000700006037824 */ /* 0x000fe200078e0203 */
[----:B------:R-:W-:-:S02]  /*0220*/  LOP3.LUT R9, R2, 0x4, RZ, 0xc0, !PT ;  /* 0x0000000402097812 */ /* 0x000fc400078ec0ff */
[----:B------:R-:W-:Y:S02]  /*0230*/  LOP3.LUT R0, R0, 0x3800, RZ, 0xc0, !PT ;  /* 0x0000380000007812 */ /* 0x000fe400078ec0ff */
[C---:B------:R-:W-:Y:S02]  /*0240*/  SHF.L.U32 R4, R7.reuse, 0x5, RZ ;  /* 0x0000000507047819 */ /* 0x040fe400000006ff */
[----:B------:R-:W-:Y:S01]  /*0250*/  IADD3 R3, PT, PT, R0, R3, R9 ;  /* 0x0000000300037210 */ /* 0x000fe20007ffe009 */
[----:B------:R-:W-:Y:S01]  /*0260*/  HFMA2 R0, -RZ, RZ, 0, 0 ;  /* 0x00000000ff007431 */ /* 0x000fe200000001ff */
[----:B------:R-:W-:Y:S02]  /*0270*/  LOP3.LUT R4, R4, 0x20, RZ, 0xc0, !PT ;  /* 0x0000002004047812 */ /* 0x000fe400078ec0ff */
[C---:B------:R-:W-:Y:S02]  /*0280*/  SHF.L.U32 R9, R7.reuse, 0x1, RZ ;  /* 0x0000000107097819 */ /* 0x040fe400000006ff */
[----:B------:R-:W-:-:S02]  /*0290*/  SHF.L.U32 R8, R7, 0x4, RZ ;  /* 0x0000000407087819 */ /* 0x000fc400000006ff */
[----:B------:R-:W-:Y:S02]  /*02a0*/  IADD3 R4, PT, PT, R4, R11, RZ ;  /* 0x0000000b04047210 */ /* 0x000fe40007ffe0ff */
[C---:B------:R-:W-:Y:S02]  /*02b0*/  IADD3 R10, PT, PT, R9.reuse, 0x60, RZ ;  /* 0x00000060090a7810 */ /* 0x040fe40007ffe0ff */
[----:B------:R-:W-:Y:S02]  /*02c0*/  LOP3.LUT R2, R8, 0x3fe0, RZ, 0xc0, !PT ;  /* 0x00003fe008027812 */ /* 0x000fe400078ec0ff */
[----:B------:R-:W-:Y:S02]  /*02d0*/  IADD3 R11, PT, PT, R9, 0xa0, RZ ;  /* 0x000000a0090b7810 */ /* 0x000fe40007ffe0ff */
[----:B------:R-:W-:Y:S02]  /*02e0*/  SHF.L.U32 R8, R15, 0x5, RZ ;  /* 0x000000050f087819 */ /* 0x000fe400000006ff */
[----:B------:R-:W-:-:S02]  /*02f0*/  IADD3 R12, PT, PT, R9, 0xe0, RZ ;  /* 0x000000e0090c7810 */ /* 0x000fc40007ffe0ff */
[----:B------:R-:W-:Y:S02]  /*0300*/  LOP3.LUT R9, R10, 0xfc0, RZ, 0xc0, !PT ;  /* 0x00000fc00a097812 */ /* 0x000fe400078ec0ff */
[----:B------:R-:W-:Y:S02]  /*0310*/  LOP3.LUT R10, R11, 0xfc0, RZ, 0xc0, !PT ;  /* 0x00000fc00b0a7812 */ /* 0x000fe400078ec0ff */
[----:B------:R-:W-:Y:S02]  /*0320*/  IADD3 R2, PT, PT, R2, 0x104, R13 ;  /* 0x0000010402027810 */ /* 0x000fe40007ffe00d */
[----:B------:R-:W-:Y:S02]  /*0330*/  LOP3.LUT R8, R8, 0x20, RZ, 0xc0, !PT ;  /* 0x0000002008087812 */ /* 0x000fe400078ec0ff */
[----:B---3--:R-:W-:-:S07]  /*0340*/  LOP3.LUT R11, R12, 0xfc0, RZ, 0xc0, !PT ;  /* 0x00000fc00c0b7812 */ /* 0x008fce00078ec0ff */
.L_x_1:
[----:B------:R-:W0:Y:S01]  /*0350*/  LDC.64 R22, c[0x0][0x380] ;  /* 0x0000e000ff167b82 */ /* 0x000e220000000a00 */
[----:B------:R-:W-:-:S07]  /*0360*/  LEA R13, R0, R3, 0x3 ;  /* 0x00000003000d7211 */ /* 0x000fce00078e18ff */
[----:B------:R-:W1:Y:S08]  /*0370*/  S2UR UR5, SR_CgaCtaId ;  /* 0x00000000000579c3 */ /* 0x000e700000008800 */
[----:B------:R-:W2:Y:S01]  /*0380*/  LDC.64 R20, c[0x0][0x388] ;  /* 0x0000e200ff147b82 */ /* 0x000ea20000000a00 */
[----:B0-----:R-:W-:-:S05]  /*0390*/  IMAD.WIDE.U32 R22, R13, 0x4, R22 ;  /* 0x000000040d167825 */ /* 0x001fca00078e0016 */
[----:B------:R-:W3:Y:S01]  /*03a0*/  LDG.E.128.CONSTANT R12, desc[UR6][R22.64] ;  /* 0x00000006160c7981 */ /* 0x000ee2000c1e9d00 */
[----:B------:R-:W-:Y:S01]  /*03b0*/  UMOV UR4, 0x400 ;  /* 0x0000040000047882 */ /* 0x000fe20000000000 */
[----:B------:R-:W-:Y:S01]  /*03c0*/  IADD3 R59, PT, PT, R8, R7, RZ ;  /* 0x00000007083b7210 */ /* 0x000fe20007ffe0ff */
[----:B-1----:R-:W-:Y:S01]  /*03d0*/  ULEA UR8, UR5, UR4, 0x18 ;  /* 0x0000000405087291 */ /* 0x002fe2000f8ec0ff */
[----:B------:R2:W4:Y:S02]  /*03e0*/  LDG.E.128.CONSTANT R16, desc[UR6][R22.64+0xe000] ;  /* 0x00e0000616107981 */ /* 0x000524000c1e9d00 */
[----:B------:R-:W-:-:S03]  /*03f0*/  LEA R40, R0, R59, 0x9 ;  /* 0x0000003b00287211 */ /* 0x000fc600078e48ff */
[----:B------:R-:W-:Y:S01]  /*0400*/  LEA R57, R7, UR8, 0x4 ;  /* 0x0000000807397c11 */ /* 0x000fe2000f8e20ff */
[----:B------:R-:W-:Y:S01]  /*0410*/  BAR.SYNC.DEFER_BLOCKING 0x0 ;  /* 0x0000000000007b1d */ /* 0x000fe20000010000 */
[----:B--2---:R-:W-:-:S05]  /*0420*/  IMAD.WIDE.U32 R22, R40, 0x4, R20 ;  /* 0x0000000428167825 */ /* 0x004fca00078e0014 */
[----:B------:R-:W2:Y:S04]  /*0430*/  LDG.E.CONSTANT R59, desc[UR6][R22.64+0x100] ;  /* 0x00010006163b7981 */ /* 0x000ea8000c1e9900 */
[----:B------:R-:W5:Y:S04]  /*0440*/  LDG.E.CONSTANT R60, desc[UR6][R22.64+0x200] ;  /* 0x00020006163c7981 */ /* 0x000f68000c1e9900 */
[----:B------:R-:W5:Y:S04]  /*0450*/  LDG.E.CONSTANT R58, desc[UR6][R22.64+0x300] ;  /* 0x00030006163a7981 */ /* 0x000f68000c1e9900 */
[----:B------:R-:W5:Y:S04]  /*0460*/  LDG.E.CONSTANT R61, desc[UR6][R22.64+0x40] ;  /* 0x00004006163d7981 */ /* 0x000f68000c1e9900 */
[----:B---3--:R0:W-:Y:S04]  /*0470*/  STS.128 [R57], R12 ;  /* 0x0000000c39007388 */ /* 0x0081e80000000c00 */
[----:B0-----:R-:W3:Y:S01]  /*0480*/  LDG.E.CONSTANT R12, desc[UR6][R22.64] ;  /* 0x00000006160c7981 */ /* 0x001ee2000c1e9900 */
[----:B------:R-:W-:-:S04]  /*0490*/  UIADD3 UR4, UPT, UPT, UR4, 0x200, URZ ;  /* 0x0000020004047890 */ /* 0x000fc8000fffe0ff */
[----:B------:R-:W-:Y:S01]  /*04a0*/  ULEA UR4, UR5, UR4, 0x18 ;  /* 0x0000000405047291 */ /* 0x000fe2000f8ec0ff */
[----:B----4-:R0:W-:Y:S01]  /*04b0*/  STS.128 [R57+0x100], R16 ;  /* 0x0001001039007388 */ /* 0x0101e20000000c00 */
[-C--:B------:R-:W-:Y:S02]  /*04c0*/  IADD3 R13, PT, PT, R9, R40.reuse, RZ ;  /* 0x00000028090d7210 */ /* 0x080fe40007ffe0ff */
[----:B------:R-:W-:Y:S02]  /*04d0*/  IADD3 R15, PT, PT, R10, R40, RZ ;  /* 0x000000280a0f7210 */ /* 0x000fe40007ffe0ff */
[----:B0-----:R-:W-:Y:S01]  /*04e0*/  LEA R19, R7, UR4, 0x2 ;  /* 0x0000000407137c11 */ /* 0x001fe2000f8e10ff */
[----:B------:R-:W4:Y:S02]  /*04f0*/  LDG.E.CONSTANT R16, desc[UR6][R22.64+0x400] ;  /* 0x0004000616107981 */ /* 0x000f24000c1e9900 */
[----:B------:R-:W-:Y:S02]  /*0500*/  IMAD.WIDE.U32 R14, R15, 0x4, R20 ;  /* 0x000000040f0e7825 */ /* 0x000fe400078e0014 */
[----:B------:R-:W4:Y:S04]  /*0510*/  LDG.E.CONSTANT R17, desc[UR6][R22.64+0x500] ;  /* 0x0005000616117981 */ /* 0x000f28000c1e9900 */
[----:B------:R-:W4:Y:S04]  /*0520*/  LDG.E.CONSTANT R18, desc[UR6][R22.64+0x600] ;  /* 0x0006000616127981 */ /* 0x000f28000c1e9900 */
[----:B------:R0:W4:Y:S04]  /*0530*/  LDG.E.CONSTANT R57, desc[UR6][R22.64+0x700] ;  /* 0x0007000616397981 */ /* 0x000128000c1e9900 */
[----:B--2---:R-:W-:Y:S01]  /*0540*/  STS [R19+0x80], R59 ;  /* 0x0000803b13007388 */ /* 0x004fe20000000800 */
[----:B0-----:R-:W-:-:S03]  /*0550*/  SHF.L.U32 R22, R7, 0x1, RZ ;  /* 0x0000000107167819 */ /* 0x001fc600000006ff */
[----:B-----5:R0:W-:Y:S01]  /*0560*/  STS [R19+0x100], R60 ;  /* 0x0001003c13007388 */ /* 0x0201e20000000800 */
[----:B------:R-:W-:-:S03]  /*0570*/  IADD3 R23, PT, PT, R11, R40, RZ ;  /* 0x000000280b177210 */ /* 0x000fc60007ffe0ff */
[----:B0-----:R-:W2:Y:S04]  /*0580*/  LDG.E.CONSTANT R60, desc[UR6][R14.64+0x40] ;  /* 0x000040060e3c7981 */ /* 0x001ea8000c1e9900 */
[----:B------:R-:W-:Y:S04]  /*0590*/  STS [R19+0x180], R58 ;  /* 0x0001803a13007388 */ /* 0x000fe80000000800 */
[----:B------:R0:W-:Y:S02]  /*05a0*/  STS [R19+0x40], R61 ;  /* 0x0000403d13007388 */ /* 0x0001e40000000800 */
[----:B0-----:R-:W-:-:S04]  /*05b0*/  IADD3 R61, PT, PT, R22, 0x120, RZ ;  /* 0x00000120163d7810 */ /* 0x001fc80007ffe0ff */
[----:B------:R-:W-:-:S04]  /*05c0*/  LOP3.LUT R61, R61, 0xfc0, RZ, 0xc0, !PT ;  /* 0x00000fc03d3d7812 */ /* 0x000fc800078ec0ff */
[----:B------:R-:W-:Y:S01]  /*05d0*/  IADD3 R61, PT, PT, R40, R61, RZ ;  /* 0x0000003d283d7210 */ /* 0x000fe20007ffe0ff */
[----:B---3--:R0:W-:Y:S02]  /*05e0*/  STS [R19], R12 ;  /* 0x0000000c13007388 */ /* 0x0081e40000000800 */
[----:B0-----:R-:W-:-:S05]  /*05f0*/  IMAD.WIDE.U32 R12, R13, 0x4, R20 ;  /* 0x000000040d0c7825 */ /* 0x001fca00078e0014 */
[----:B------:R0:W3:Y:S02]  /*0600*/  LDG.E.CONSTANT R59, desc[UR6][R12.64+0x40] ;  /* 0x000040060c3b7981 */ /* 0x0000e4000c1e9900 */
[----:B0-----:R-:W-:-:S04]  /*0610*/  IADD3 R12, PT, PT, R22, 0x160, RZ ;  /* 0x00000160160c7810 */ /* 0x001fc80007ffe0ff */
[----:B------:R-:W-:Y:S01]  /*0620*/  LOP3.LUT R15, R12, 0xfc0, RZ, 0xc0, !PT ;  /* 0x00000fc00c0f7812 */ /* 0x000fe200078ec0ff */
[----:B------:R-:W-:-:S03]  /*0630*/  IMAD.WIDE.U32 R12, R23, 0x4, R20 ;  /* 0x00000004170c7825 */ /* 0x000fc600078e0014 */
[----:B------:R-:W-:Y:S02]  /*0640*/  IADD3 R23, PT, PT, R40, R15, RZ ;  /* 0x0000000f28177210 */ /* 0x000fe40007ffe0ff */
[----:B------:R0:W5:Y:S03]  /*0650*/  LDG.E.CONSTANT R58, desc[UR6][R12.64+0x40] ;  /* 0x000040060c3a7981 */ /* 0x000166000c1e9900 */
[----:B0-----:R-:W-:Y:S01]  /*0660*/  IMAD.WIDE.U32 R12, R23, 0x4, R20 ;  /* 0x00000004170c7825 */ /* 0x001fe200078e0014 */
[C---:B------:R-:W-:Y:S02]  /*0670*/  IADD3 R23, PT, PT, R22.reuse, 0x1a0, RZ ;  /* 0x000001a016177810 */ /* 0x040fe40007ffe0ff */
[----:B------:R-:W-:Y:S02]  /*0680*/  IADD3 R22, PT, PT, R22, 0x1e0, RZ ;  /* 0x000001e016167810 */ /* 0x000fe40007ffe0ff */
[----:B------:R-:W-:-:S02]  /*0690*/  LOP3.LUT R23, R23, 0xfc0, RZ, 0xc0, !PT ;  /* 0x00000fc017177812 */ /* 0x000fc400078ec0ff */
[----:B------:R-:W-:Y:S02]  /*06a0*/  LOP3.LUT R22, R22, 0xfc0, RZ, 0xc0, !PT ;  /* 0x00000fc016167812 */ /* 0x000fe400078ec0ff */
[C---:B------:R-:W-:Y:S02]  /*06b0*/  IADD3 R23, PT, PT, R40.reuse, R23, RZ ;  /* 0x0000001728177210 */ /* 0x040fe40007ffe0ff */
[----:B------:R-:W-:Y:S01]  /*06c0*/  IADD3 R40, PT, PT, R40, R22, RZ ;  /* 0x0000001628287210 */ /* 0x000fe20007ffe0ff */
[--C-:B------:R-:W-:Y:S02]  /*06d0*/  IMAD.WIDE.U32 R14, R61, 0x4, R20.reuse ;  /* 0x000000043d0e7825 */ /* 0x100fe400078e0014 */
[----:B------:R-:W5:Y:S02]  /*06e0*/  LDG.E.CONSTANT R61, desc[UR6][R12.64+0x40] ;  /* 0x000040060c3d7981 */ /* 0x000f64000c1e9900 */
[--C-:B------:R-:W-:Y:S02]  /*06f0*/  IMAD.WIDE.U32 R22, R23, 0x4, R20.reuse ;  /* 0x0000000417167825 */ /* 0x100fe400078e0014 */
[----:B------:R-:W5:Y:S02]  /*0700*/  LDG.E.CONSTANT R14, desc[UR6][R14.64+0x40] ;  /* 0x000040060e0e7981 */ /* 0x000f64000c1e9900 */
[----:B------:R-:W-:-:S02]  /*0710*/  IMAD.WIDE.U32 R20, R40, 0x4, R20 ;  /* 0x0000000428147825 */ /* 0x000fc400078e0014 */
[----:B------:R-:W5:Y:S04]  /*0720*/  LDG.E.CONSTANT R22, desc[UR6][R22.64+0x40] ;  /* 0x0000400616167981 */ /* 0x000f68000c1e9900 */
[----:B------:R-:W5:Y:S04]  /*0730*/  LDG.E.CONSTANT R20, desc[UR6][R20.64+0x40] ;  /* 0x0000400614147981 */ /* 0x000f68000c1e9900 */
[----:B----4-:R0:W-:Y:S04]  /*0740*/  STS [R19+0x200], R16 ;  /* 0x0002001013007388 */ /* 0x0101e80000000800 */
[----:B------:R0:W-:Y:S04]  /*0750*/  STS [R19+0x280], R17 ;  /* 0x0002801113007388 */ /* 0x0001e80000000800 */
[----:B------:R0:W-:Y:S04]  /*0760*/  STS [R19+0x300], R18 ;  /* 0x0003001213007388 */ /* 0x0001e80000000800 */
[----:B------:R0:W-:Y:S04]  /*0770*/  STS [R19+0x380], R57 ;  /* 0x0003803913007388 */ /* 0x0001e80000000800 */
[----:B--2---:R0:W-:Y:S01]  /*0780*/  STS [R19+0x140], R60 ;  /* 0x0001403c13007388 */ /* 0x0041e20000000800 */
[----:B------:R-:W-:-:S02]  /*0790*/  IADD3 R0, PT, PT, R0, 0x1, RZ ;  /* 0x0000000100007810 */ /* 0x000fc40007ffe0ff */
[----:B------:R-:W-:Y:S02]  /*07a0*/  MOV R40, R2 ;  /* 0x0000000200287202 */ /* 0x000fe40000000f00 */
[----:B------:R-:W-:Y:S01]  /*07b0*/  ISETP.NE.AND P0, PT, R0, 0x20, PT ;  /* 0x000000200000780c */ /* 0x000fe20003f05270 */
[----:B------:R-:W-:Y:S01]  /*07c0*/  UMOV UR4, 0x80 ;  /* 0x0000008000047882 */ /* 0x000fe20000000000 */
[----:B---3--:R0:W-:Y:S04]  /*07d0*/  STS [R19+0xc0], R59 ;  /* 0x0000c03b13007388 */ /* 0x0081e80000000800 */
[----:B-----5:R0:W-:Y:S04]  /*07e0*/  STS [R19+0x1c0], R58 ;  /* 0x0001c03a13007388 */ /* 0x0201e80000000800 */
[----:B------:R0:W-:Y:S04]  /*07f0*/  STS [R19+0x2c0], R61 ;  /* 0x0002c03d13007388 */ /* 0x0001e80000000800 */
[----:B------:R0:W-:Y:S04]  /*0800*/  STS [R19+0x240], R14 ;  /* 0x0002400e13007388 */ /* 0x0001e80000000800 */
[----:B------:R0:W-:Y:S04]  /*0810*/  STS [R19+0x340], R22 ;  /* 0x0003401613007388 */ /* 0x0001e80000000800 */
[----:B------:R0:W-:Y:S01]  /*0820*/  STS [R19+0x3c0], R20 ;  /* 0x0003c01413007388 */ /* 0x0001e20000000800 */
[----:B------:R-:W-:Y:S06]  /*0830*/  BAR.SYNC.DEFER_BLOCKING 0x0 ;  /* 0x0000000000007b1d */ /* 0x000fec0000010000 */
.L_x_0:
[----:B0-----:R-:W-:Y:S04]  /*0840*/  LDS R57, [R40+-0x104] ;  /* 0xfffefc0028397984 */ /* 0x001fe80000000800 */
[----:B------:R-:W0:Y:S04]  /*0850*/  LDS.128 R12, [R4+UR4+-0x80] ;  /* 0xffff8004040c7984 */ /* 0x000e280008000c00 */
[----:B------:R-:W1:Y:S04]  /*0860*/  LDS R59, [R40+-0x4] ;  /* 0xfffffc00283b7984 */ /* 0x000e680000000800 */
[----:B------:R-:W2:Y:S04]  /*0870*/  LDS.128 R20, [R4+UR4+-0x40] ;  /* 0xffffc00404147984 */ /* 0x000ea80008000c00 */
[----:B------:R-:W3:Y:S04]  /*0880*/  LDS.128 R16, [R4+UR4+-0x70] ;  /* 0xffff900404107984 */ /* 0x000ee80008000c00 */
[----:B------:R-:W-:Y:S04]  /*0890*/  LDS R58, [R40+-0x100] ;  /* 0xffff0000283a7984 */ /* 0x000fe80000000800 */
[----:B------:R4:W-:Y:S02]  /*08a0*/  LDS R60, [R40] ;  /* 0x00000000283c7984 */ /* 0x0009e40000000800 */
[----:B----4-:R-:W-:Y:S01]  /*08b0*/  IADD3 R40, PT, PT, R40, 0x8, RZ ;  /* 0x0000000828287810 */ /* 0x010fe20007ffe0ff */
[C---:B0-----:R-:W-:Y:S01]  /*08c0*/  FFMA R25, R57.reuse, R12, R25 ;  /* 0x0000000c39197223 */ /* 0x041fe20000000019 */
[C---:B------:R-:W-:Y:S01]  /*08d0*/  FFMA R24, R57.reuse, R13, R24 ;  /* 0x0000000d39187223 */ /* 0x040fe20000000018 */
[C---:B------:R-:W-:Y:S01]  /*08e0*/  FFMA R31, R57.reuse, R14, R31 ;  /* 0x0000000e391f7223 */ /* 0x040fe2000000001f */
[----:B------:R-:W-:Y:S01]  /*08f0*/  FFMA R28, R57, R15, R28 ;  /* 0x0000000f391c7223 */ /* 0x000fe2000000001c */
[C---:B-1----:R-:W-:Y:S01]  /*0900*/  FFMA R27, R59.reuse, R12, R27 ;  /* 0x0000000c3b1b7223 */ /* 0x042fe2000000001b */
[C---:B------:R-:W-:Y:S01]  /*0910*/  FFMA R26, R59.reuse, R13, R26 ;  /* 0x0000000d3b1a7223 */ /* 0x040fe2000000001a */
[C---:B------:R-:W-:Y:S01]  /*0920*/  FFMA R33, R59.reuse, R14, R33 ;  /* 0x0000000e3b217223 */ /* 0x040fe20000000021 */
[----:B------:R-:W-:Y:S01]  /*0930*/  FFMA R34, R59, R15, R34 ;  /* 0x0000000f3b227223 */ /* 0x000fe20000000022 */
[-C--:B--2---:R-:W-:Y:S01]  /*0940*/  FFMA R37, R57, R20.reuse, R37 ;  /* 0x0000001439257223 */ /* 0x084fe20000000025 */
[----:B------:R-:W-:Y:S01]  /*0950*/  FFMA R45, R59, R20, R45 ;  /* 0x000000143b2d7223 */ /* 0x000fe2000000002d */
[-C--:B------:R-:W-:Y:S01]  /*0960*/  FFMA R44, R57, R21.reuse, R44 ;  /* 0x00000015392c7223 */ /* 0x080fe2000000002c */
[----:B------:R-:W-:Y:S01]  /*0970*/  FFMA R52, R59, R21, R52 ;  /* 0x000000153b347223 */ /* 0x000fe20000000034 */
[-C--:B------:R-:W-:Y:S01]  /*0980*/  FFMA R49, R57, R22.reuse, R49 ;  /* 0x0000001639317223 */ /* 0x080fe20000000031 */
[----:B------:R-:W-:Y:S01]  /*0990*/  FFMA R53, R59, R22, R53 ;  /* 0x000000163b357223 */ /* 0x000fe20000000035 */
[-C--:B------:R-:W-:Y:S01]  /*09a0*/  FFMA R32, R57, R23.reuse, R32 ;  /* 0x0000001739207223 */ /* 0x080fe20000000020 */
[----:B------:R-:W-:Y:S01]  /*09b0*/  FFMA R38, R59, R23, R38 ;  /* 0x000000173b267223 */ /* 0x000fe20000000026 */
[----:B------:R-:W0:Y:S01]  /*09c0*/  LDS.128 R12, [R4+UR4+-0x30] ;  /* 0xffffd004040c7984 */ /* 0x000e220008000c00 */
[-C--:B---3--:R-:W-:Y:S01]  /*09d0*/  FFMA R41, R57, R16.reuse, R41 ;  /* 0x0000001039297223 */ /* 0x088fe20000000029 */
[----:B------:R-:W-:Y:S01]  /*09e0*/  FFMA R43, R59, R16, R43 ;  /* 0x000000103b2b7223 */ /* 0x000fe2000000002b */
[-C--:B------:R-:W-:Y:S01]  /*09f0*/  FFMA R42, R57, R17.reuse, R42 ;  /* 0x00000011392a7223 */ /* 0x080fe2000000002a */
[----:B------:R-:W1:Y:S01]  /*0a00*/  LDS.128 R20, [R4+UR4] ;  /* 0x0000000404147984 */ /* 0x000e620008000c00 */
[----:B------:R-:W-:Y:S01]  /*0a10*/  FFMA R48, R59, R17, R48 ;  /* 0x000000113b307223 */ /* 0x000fe20000000030 */
[-C--:B------:R-:W-:Y:S01]  /*0a20*/  FFMA R29, R57, R18.reuse, R29 ;  /* 0x00000012391d7223 */ /* 0x080fe2000000001d */
[----:B------:R-:W-:Y:S01]  /*0a30*/  FFMA R35, R59, R18, R35 ;  /* 0x000000123b237223 */ /* 0x000fe20000000023 */
[-C--:B------:R-:W-:Y:S01]  /*0a40*/  FFMA R30, R57, R19.reuse, R30 ;  /* 0x00000013391e7223 */ /* 0x080fe2000000001e */
[----:B------:R-:W-:-:S02]  /*0a50*/  FFMA R36, R59, R19, R36 ;  /* 0x000000133b247223 */ /* 0x000fc40000000024 */
[----:B------:R-:W2:Y:S01]  /*0a60*/  LDS.128 R16, [R4+UR4+0x40] ;  /* 0x0000400404107984 */ /* 0x000ea20008000c00 */
[-C--:B0-----:R-:W-:Y:S01]  /*0a70*/  FFMA R39, R57, R12.reuse, R39 ;  /* 0x0000000c39277223 */ /* 0x081fe20000000027 */
[----:B------:R-:W-:Y:S01]  /*0a80*/  FFMA R47, R59, R12, R47 ;  /* 0x0000000c3b2f7223 */ /* 0x000fe2000000002f */
[-C--:B------:R-:W-:Y:S01]  /*0a90*/  FFMA R46, R57, R13.reuse, R46 ;  /* 0x0000000d392e7223 */ /* 0x080fe2000000002e */
[----:B------:R-:W-:Y:S01]  /*0aa0*/  FFMA R54, R59, R13, R54 ;  /* 0x0000000d3b367223 */ /* 0x000fe20000000036 */
[CC--:B------:R-:W-:Y:S01]  /*0ab0*/  FFMA R51, R57.reuse, R14.reuse, R51 ;  /* 0x0000000e39337223 */ /* 0x0c0fe20000000033 */
[-C--:B------:R-:W-:Y:S01]  /*0ac0*/  FFMA R50, R57, R15.reuse, R50 ;  /* 0x0000000f39327223 */ /* 0x080fe20000000032 */
[C---:B------:R-:W-:Y:S01]  /*0ad0*/  FFMA R55, R59.reuse, R14, R55 ;  /* 0x0000000e3b377223 */ /* 0x040fe20000000037 */
[----:B------:R-:W-:Y:S01]  /*0ae0*/  FFMA R56, R59, R15, R56 ;  /* 0x0000000f3b387223 */ /* 0x000fe20000000038 */
[-C--:B-1----:R-:W-:Y:S01]  /*0af0*/  FFMA R25, R58, R20.reuse, R25 ;  /* 0x000000143a197223 */ /* 0x082fe20000000019 */
[----:B------:R-:W-:Y:S01]  /*0b00*/  FFMA R27, R60, R20, R27 ;  /* 0x000000143c1b7223 */ /* 0x000fe2000000001b */
[-C--:B------:R-:W-:Y:S01]  /*0b10*/  FFMA R24, R58, R21.reuse, R24 ;  /* 0x000000153a187223 */ /* 0x080fe20000000018 */
[----:B------:R-:W-:Y:S01]  /*0b20*/  FFMA R26, R60, R21, R26 ;  /* 0x000000153c1a7223 */ /* 0x000fe2000000001a */
[-C--:B------:R-:W-:Y:S01]  /*0b30*/  FFMA R31, R58, R22.reuse, R31 ;  /* 0x000000163a1f7223 */ /* 0x080fe2000000001f */
[----:B------:R-:W-:Y:S01]  /*0b40*/  FFMA R33, R60, R22, R33 ;  /* 0x000000163c217223 */ /* 0x000fe20000000021 */
[-C--:B------:R-:W-:Y:S01]  /*0b50*/  FFMA R28, R58, R23.reuse, R28 ;  /* 0x000000173a1c7223 */ /* 0x080fe2000000001c */
[----:B------:R-:W-:Y:S01]  /*0b60*/  FFMA R34, R60, R23, R34 ;  /* 0x000000173c227223 */ /* 0x000fe20000000022 */
[----:B------:R-:W0:Y:S01]  /*0b70*/  LDS.128 R12, [R4+UR4+0x10] ;  /* 0x00001004040c7984 */ /* 0x000e220008000c00 */
[-C--:B--2---:R-:W-:Y:S01]  /*0b80*/  FFMA R37, R58, R16.reuse, R37 ;  /* 0x000000103a257223 */ /* 0x084fe20000000025 */
[----:B------:R-:W-:Y:S01]  /*0b90*/  FFMA R45, R60, R16, R45 ;  /* 0x000000103c2d7223 */ /* 0x000fe2000000002d */
[-C--:B------:R-:W-:Y:S01]  /*0ba0*/  FFMA R44, R58, R17.reuse, R44 ;  /* 0x000000113a2c7223 */ /* 0x080fe2000000002c */
[----:B------:R-:W1:Y:S01]  /*0bb0*/  LDS.128 R20, [R4+UR4+0x50] ;  /* 0x0000500404147984 */ /* 0x000e620008000c00 */
[----:B------:R-:W-:Y:S01]  /*0bc0*/  UIADD3 UR4, UPT, UPT, UR4, 0x100, URZ ;  /* 0x0000010004047890 */ /* 0x000fe2000fffe0ff */
[----:B------:R-:W-:Y:S01]  /*0bd0*/  FFMA R52, R60, R17, R52 ;  /* 0x000000113c347223 */ /* 0x000fe20000000034 */
[-C--:B------:R-:W-:Y:S01]  /*0be0*/  FFMA R49, R58, R18.reuse, R49 ;  /* 0x000000123a317223 */ /* 0x080fe20000000031 */
[----:B------:R-:W-:Y:S01]  /*0bf0*/  FFMA R53, R60, R18, R53 ;  /* 0x000000123c357223 */ /* 0x000fe20000000035 */
[----:B------:R-:W-:Y:S01]  /*0c00*/  UISETP.NE.AND UP0, UPT, UR4, 0x480, UPT ;  /* 0x000004800400788c */ /* 0x000fe2000bf05270 */
[-C--:B------:R-:W-:Y:S01]  /*0c10*/  FFMA R32, R58, R19.reuse, R32 ;  /* 0x000000133a207223 */ /* 0x080fe20000000020 */
[----:B------:R-:W-:Y:S01]  /*0c20*/  FFMA R38, R60, R19, R38 ;  /* 0x000000133c267223 */ /* 0x000fe20000000026 */
[-C--:B0-----:R-:W-:Y:S01]  /*0c30*/  FFMA R41, R58, R12.reuse, R41 ;  /* 0x0000000c3a297223 */ /* 0x081fe20000000029 */
[----:B------:R-:W-:Y:S01]  /*0c40*/  FFMA R43, R60, R12, R43 ;  /* 0x0000000c3c2b7223 */ /* 0x000fe2000000002b */
[-C--:B------:R-:W-:Y:S01]  /*0c50*/  FFMA R42, R58, R13.reuse, R42 ;  /* 0x0000000d3a2a7223 */ /* 0x080fe2000000002a */
[----:B------:R-:W-:Y:S01]  /*0c60*/  FFMA R48, R60, R13, R48 ;  /* 0x0000000d3c307223 */ /* 0x000fe20000000030 */
[-C--:B------:R-:W-:Y:S01]  /*0c70*/  FFMA R29, R58, R14.reuse, R29 ;  /* 0x0000000e3a1d7223 */ /* 0x080fe2000000001d */
[----:B------:R-:W-:Y:S01]  /*0c80*/  FFMA R35, R60, R14, R35 ;  /* 0x0000000e3c237223 */ /* 0x000fe20000000023 */
[-C--:B------:R-:W-:Y:S01]  /*0c90*/  FFMA R30, R58, R15.reuse, R30 ;  /* 0x0000000f3a1e7223 */ /* 0x080fe2000000001e */
[----:B------:R-:W-:Y:S01]  /*0ca0*/  FFMA R36, R60, R15, R36 ;  /* 0x0000000f3c247223 */ /* 0x000fe20000000024 */
[-C--:B-1----:R-:W-:Y:S01]  /*0cb0*/  FFMA R39, R58, R20.reuse, R39 ;  /* 0x000000143a277223 */ /* 0x082fe20000000027 */
[----:B------:R-:W-:Y:S01]  /*0cc0*/  FFMA R47, R60, R20, R47 ;  /* 0x000000143c2f7223 */ /* 0x000fe2000000002f */
[-C--:B------:R-:W-:Y:S01]  /*0cd0*/  FFMA R46, R58, R21.reuse, R46 ;  /* 0x000000153a2e7223 */ /* 0x080fe2000000002e */
[----:B------:R-:W-:Y:S01]  /*0ce0*/  FFMA R54, R60, R21, R54 ;  /* 0x000000153c367223 */ /* 0x000fe20000000036 */
[CC--:B------:R-:W-:Y:S01]  /*0cf0*/  FFMA R51, R58.reuse, R22.reuse, R51 ;  /* 0x000000163a337223 */ /* 0x0c0fe20000000033 */
[-C--:B------:R-:W-:Y:S01]  /*0d00*/  FFMA R50, R58, R23.reuse, R50 ;  /* 0x000000173a327223 */ /* 0x080fe20000000032 */
[C---:B------:R-:W-:Y:S01]  /*0d10*/  FFMA R55, R60.reuse, R22, R55 ;  /* 0x000000163c377223 */ /* 0x040fe20000000037 */
[----:B------:R-:W-:Y:S01]  /*0d20*/  FFMA R56, R60, R23, R56 ;  /* 0x000000173c387223 */ /* 0x000fe20000000038 */
[----:B------:R-:W-:Y:S06]  /*0d30*/  BRA.U UP0, `(.L_x_0) ;  /* 0xfffffff900c07547 */ /* 0x000fec000b83ffff */
[----:B------:R-:W-:Y:S05]  /*0d40*/  @P0 BRA `(.L_x_1) ;  /* 0xfffffff400800947 */ /* 0x000fea000383ffff */
[----:B------:R-:W0:Y:S01]  /*0d50*/  LDC.64 R2, c[0x0][0x398] ;  /* 0x0000e600ff027b82 */ /* 0x000e220000000a00 */
[----:B------:R-:W-:-:S04]  /*0d60*/  SHF.L.U32 R0, R7, 0x3, RZ ;  /* 0x0000000307007819 */ /* 0x000fc800000006ff */
[----:B------:R-:W-:-:S04]  /*0d70*/  LOP3.LUT R57, R0, 0x8, RZ, 0xc0, !PT ;  /* 0x0000000800397812 */ /* 0x000fc800078ec0ff */
[----:B------:R-:W-:-:S05]  /*0d80*/  IADD3 R57, PT, PT, R8, R57, RZ ;  /* 0x0000003908397210 */ /* 0x000fca0007ffe0ff */
[----:B0-----:R-:W-:Y:S02]  /*0d90*/  IMAD.WIDE.U32 R8, R57, 0x4, R2 ;  /* 0x0000000439087825 */ /* 0x001fe400078e0002 */
[----:B------:R-:W0:Y:S03]  /*0da0*/  LDC.64 R2, c[0x0][0x390] ;  /* 0x0000e400ff027b82 */ /* 0x000e260000000a00 */
[----:B------:R-:W2:Y:S04]  /*0db0*/  LDG.E.CONSTANT R20, desc[UR6][R8.64] ;  /* 0x0000000608147981 */ /* 0x000ea8000c1e9900 */
[----:B------:R-:W3:Y:S04]  /*0dc0*/  LDG.E.CONSTANT R16, desc[UR6][R8.64+0x8] ;  /* 0x0000080608107981 */ /* 0x000ee8000c1e9900 */
[----:B------:R-:W4:Y:S04]  /*0dd0*/  LDG.E.CONSTANT R21, desc[UR6][R8.64+0x4] ;  /* 0x0000040608157981 */ /* 0x000f28000c1e9900 */
[----:B------:R-:W5:Y:S04]  /*0de0*/  LDG.E.CONSTANT R23, desc[UR6][R8.64+0x44] ;  /* 0x0000440608177981 */ /* 0x000f68000c1e9900 */
        /* <DEDUP_REMOVED lines=11> */
[----:B------:R1:W5:Y:S01]  /*0ea0*/  LDG.E.CONSTANT R59, desc[UR6][R8.64+0x5c] ;  /* 0x00005c06083b7981 */ /* 0x000362000c1e9900 */
[----:B------:R-:W-:-:S02]  /*0eb0*/  SHF.L.U32 R7, R7, 0x5, RZ ;  /* 0x0000000507077819 */ /* 0x000fc400000006ff */
[----:B------:R-:W-:Y:S02]  /*0ec0*/  SHF.L.U32 R5, R5, 0x8, RZ ;  /* 0x0000000805057819 */ /* 0x000fe400000006ff */
[----:B------:R-:W-:-:S05]  /*0ed0*/  LOP3.LUT R7, R7, 0x7fc0, RZ, 0xc0, !PT ;  /* 0x00007fc007077812 */ /* 0x000fca00078ec0ff */
[----:B------:R-:W-:Y:S01]  /*0ee0*/  IMAD R7, R6, 0x1c00, R7 ;  /* 0x00001c0006077824 */ /* 0x000fe200078e0207 */
[----:B------:R-:W-:-:S04]  /*0ef0*/  LOP3.LUT R6, R5, 0xe00, RZ, 0xc0, !PT ;  /* 0x00000e0005067812 */ /* 0x000fc800078ec0ff */
[----:B------:R-:W-:-:S05]  /*0f00*/  IADD3 R7, PT, PT, R6, R57, R7 ;  /* 0x0000003906077210 */ /* 0x000fca0007ffe007 */
[----:B0-----:R-:W-:-:S04]  /*0f10*/  IMAD.WIDE.U32 R2, R7, 0x4, R2 ;  /* 0x0000000407027825 */ /* 0x001fc800078e0002 */
[--C-:B--2---:R-:W-:Y:S01]  /*0f20*/  FADD R25, R25, R20.reuse ;  /* 0x0000001419197221 */ /* 0x104fe20000000000 */
[----:B------:R-:W-:Y:S01]  /*0f30*/  FADD R20, R27, R20 ;  /* 0x000000141b147221 */ /* 0x000fe20000000000 */
[--C-:B---3--:R-:W-:Y:S01]  /*0f40*/  FADD R31, R31, R16.reuse ;  /* 0x000000101f1f7221 */ /* 0x108fe20000000000 */
[----:B------:R-:W-:-:S03]  /*0f50*/  FADD R16, R33, R16 ;  /* 0x0000001021107221 */ /* 0x000fc60000000000 */
[----:B-1----:R-:W-:Y:S01]  /*0f60*/  FMNMX R9, RZ, R20, !PT ;  /* 0x00000014ff097209 */ /* 0x002fe20007800000 */
[----:B----4-:R-:W-:Y:S01]  /*0f70*/  FADD R24, R24, R21 ;  /* 0x0000001518187221 */ /* 0x010fe20000000000 */
[----:B-----5:R-:W-:-:S03]  /*0f80*/  FADD R44, R44, R23 ;  /* 0x000000172c2c7221 */ /* 0x020fc60000000000 */
[----:B------:R0:W-:Y:S01]  /*0f90*/  STG.E desc[UR6][R2.64+0x3800], R9 ;  /* 0x0038000902007986 */ /* 0x0001e2000c101906 */
[----:B------:R-:W-:Y:S01]  /*0fa0*/  FMNMX R5, RZ, R24, !PT ;  /* 0x00000018ff057209 */ /* 0x000fe20007800000 */
[--C-:B------:R-:W-:Y:S01]  /*0fb0*/  FADD R41, R41, R12.reuse ;  /* 0x0000000c29297221 */ /* 0x100fe20000000000 */
[----:B------:R-:W-:Y:S01]  /*0fc0*/  FMNMX R7, RZ, R44, !PT ;  /* 0x0000002cff077209 */ /* 0x000fe20007800000 */
[----:B------:R-:W-:Y:S01]  /*0fd0*/  FADD R12, R43, R12 ;  /* 0x0000000c2b0c7221 */ /* 0x000fe20000000000 */
[----:B------:R-:W-:Y:S01]  /*0fe0*/  FADD R28, R28, R19 ;  /* 0x000000131c1c7221 */ /* 0x000fe20000000000 */
[--C-:B------:R-:W-:Y:S01]  /*0ff0*/  FADD R32, R32, R17.reuse ;  /* 0x0000001120207221 */ /* 0x100fe20000000000 */
[----:B0-----:R-:W-:Y:S01]  /*1000*/  FMNMX R9, RZ, R16, !PT ;  /* 0x00000010ff097209 */ /* 0x001fe20007800000 */
[----:B------:R0:W-:Y:S01]  /*1010*/  STG.E desc[UR6][R2.64+0x4], R5 ;  /* 0x0000040502007986 */ /* 0x0001e2000c101906 */
[----:B------:R-:W-:Y:S01]  /*1020*/  FADD R17, R38, R17 ;  /* 0x0000001126117221 */ /* 0x000fe20000000000 */
[----:B------:R-:W-:-:S02]  /*1030*/  FADD R37, R37, R18 ;  /* 0x0000001225257221 */ /* 0x000fc40000000000 */
[----:B------:R1:W-:Y:S01]  /*1040*/  STG.E desc[UR6][R2.64+0x44], R7 ;  /* 0x0000440702007986 */ /* 0x0003e2000c101906 */
[----:B------:R-:W-:Y:S01]  /*1050*/  FADD R18, R45, R18 ;  /* 0x000000122d127221 */ /* 0x000fe20000000000 */
[--C-:B------:R-:W-:Y:S02]  /*1060*/  FADD R46, R46, R13.reuse ;  /* 0x0000000d2e2e7221 */ /* 0x100fe40000000000 */
[----:B------:R2:W-:Y:S01]  /*1070*/  STG.E desc[UR6][R2.64+0x3808], R9 ;  /* 0x0038080902007986 */ /* 0x0005e2000c101906 */
[----:B------:R-:W-:Y:S01]  /*1080*/  FADD R13, R54, R13 ;  /* 0x0000000d360d7221 */ /* 0x000fe20000000000 */
[--C-:B------:R-:W-:Y:S01]  /*1090*/  FADD R29, R29, R0.reuse ;  /* 0x000000001d1d7221 */ /* 0x100fe20000000000 */
[----:B------:R-:W-:Y:S01]  /*10a0*/  FADD R0, R35, R0 ;  /* 0x0000000023007221 */ /* 0x000fe20000000000 */
[----:B0-----:R-:W-:Y:S01]  /*10b0*/  FMNMX R5, RZ, R28, !PT ;  /* 0x0000001cff057209 */ /* 0x001fe20007800000 */
[----:B------:R-:W-:Y:S01]  /*10c0*/  FADD R42, R42, R15 ;  /* 0x0000000f2a2a7221 */ /* 0x000fe20000000000 */
[----:B-1----:R-:W-:-:S02]  /*10d0*/  FMNMX R7, RZ, R32, !PT ;  /* 0x00000020ff077209 */ /* 0x002fc40007800000 */
[----:B--2---:R-:W-:Y:S01]  /*10e0*/  FMNMX R9, RZ, R12, !PT ;  /* 0x0000000cff097209 */ /* 0x004fe20007800000 */
[----:B------:R-:W-:Y:S01]  /*10f0*/  FADD R26, R26, R21 ;  /* 0x000000151a1a7221 */ /* 0x000fe20000000000 */
[----:B------:R0:W-:Y:S01]  /*1100*/  STG.E desc[UR6][R2.64+0xc], R5 ;  /* 0x00000c0502007986 */ /* 0x0001e2000c101906 */
[----:B------:R-:W-:Y:S01]  /*1110*/  FMNMX R21, RZ, R18, !PT ;  /* 0x00000012ff157209 */ /* 0x000fe20007800000 */
[----:B------:R-:W-:Y:S01]  /*1120*/  FADD R49, R49, R14 ;  /* 0x0000000e31317221 */ /* 0x000fe20000000000 */
[----:B------:R-:W-:Y:S01]  /*1130*/  FMNMX R17, RZ, R17, !PT ;  /* 0x00000011ff117209 */ /* 0x000fe20007800000 */
[----:B------:R1:W-:Y:S01]  /*1140*/  STG.E desc[UR6][R2.64+0x4c], R7 ;  /* 0x00004c0702007986 */ /* 0x0003e2000c101906 */
[----:B------:R-:W-:Y:S01]  /*1150*/  FADD R39, R39, R10 ;  /* 0x0000000a27277221 */ /* 0x000fe20000000000 */
[----:B------:R-:W-:Y:S01]  /*1160*/  FADD R51, R51, R4 ;  /* 0x0000000433337221 */ /* 0x000fe20000000000 */
[----:B------:R-:W-:Y:S01]  /*1170*/  FMNMX R13, RZ, R13, !PT ;  /* 0x0000000dff0d7209 */ /* 0x000fe20007800000 */
[----:B------:R2:W-:Y:S01]  /*1180*/  STG.E desc[UR6][R2.64+0x3810], R9 ;  /* 0x0038100902007986 */ /* 0x0005e2000c101906 */
[----:B------:R-:W-:Y:S01]  /*1190*/  FADD R23, R52, R23 ;  /* 0x0000001734177221 */ /* 0x000fe20000000000 */
[----:B------:R-:W-:Y:S01]  /*11a0*/  FADD R14, R53, R14 ;  /* 0x0000000e350e7221 */ /* 0x000fe20000000000 */
[----:B------:R-:W-:Y:S01]  /*11b0*/  FADD R19, R34, R19 ;  /* 0x0000001322137221 */ /* 0x000fe20000000000 */
[----:B0-----:R-:W-:Y:S01]  /*11c0*/  FMNMX R5, RZ, R42, !PT ;  /* 0x0000002aff057209 */ /* 0x001fe20007800000 */
[----:B------:R-:W-:Y:S01]  /*11d0*/  FADD R10, R47, R10 ;  /* 0x0000000a2f0a7221 */ /* 0x000fe20000000000 */
[----:B------:R-:W-:Y:S01]  /*11e0*/  FADD R48, R48, R15 ;  /* 0x0000000f30307221 */ /* 0x000fe20000000000 */
[----:B------:R-:W-:Y:S01]  /*11f0*/  FADD R4, R55, R4 ;  /* 0x0000000437047221 */ /* 0x000fe20000000000 */
[----:B-1----:R-:W-:Y:S01]  /*1200*/  FMNMX R7, RZ, R46, !PT ;  /* 0x0000002eff077209 */ /* 0x002fe20007800000 */
[--C-:B------:R-:W-:Y:S01]  /*1210*/  FADD R30, R30, R11.reuse ;  /* 0x0000000b1e1e7221 */ /* 0x100fe20000000000 */
[----:B------:R-:W-:Y:S01]  /*1220*/  FADD R36, R36, R11 ;  /* 0x0000000b24247221 */ /* 0x000fe20000000000 */
[--C-:B------:R-:W-:Y:S01]  /*1230*/  FADD R50, R50, R59.reuse ;  /* 0x0000003b32327221 */ /* 0x100fe20000000000 */
[----:B--2---:R-:W-:Y:S01]  /*1240*/  FMNMX R9, RZ, R0, !PT ;  /* 0x00000000ff097209 */ /* 0x004fe20007800000 */
[----:B------:R-:W-:Y:S01]  /*1250*/  FADD R56, R56, R59 ;  /* 0x0000003b38387221 */ /* 0x000fe20000000000 */
[----:B------:R0:W-:Y:S01]  /*1260*/  STG.E desc[UR6][R2.64+0x3840], R21 ;  /* 0x0038401502007986 */ /* 0x0001e2000c101906 */
[----:B------:R-:W-:-:S02]  /*1270*/  FMNMX R25, RZ, R25, !PT ;  /* 0x00000019ff197209 */ /* 0x000fc40007800000 */
[----:B------:R-:W-:Y:S01]  /*1280*/  FMNMX R37, RZ, R37, !PT ;  /* 0x00000025ff257209 */ /* 0x000fe20007800000 */
[----:B------:R1:W-:Y:S01]  /*1290*/  STG.E desc[UR6][R2.64+0x384c], R17 ;  /* 0x00384c1102007986 */ /* 0x0003e2000c101906 */
[----:B------:R-:W-:Y:S02]  /*12a0*/  FMNMX R27, RZ, R26, !PT ;  /* 0x0000001aff1b7209 */ /* 0x000fe40007800000 */
[----:B------:R-:W-:Y:S01]  /*12b0*/  FMNMX R23, RZ, R23, !PT ;  /* 0x00000017ff177209 */ /* 0x000fe20007800000 */
[----:B------:R2:W-:Y:S01]  /*12c0*/  STG.E desc[UR6][R2.64+0x14], R5 ;  /* 0x0000140502007986 */ /* 0x0005e2000c101906 */
[----:B------:R-:W-:Y:S02]  /*12d0*/  FMNMX R31, RZ, R31, !PT ;  /* 0x0000001fff1f7209 */ /* 0x000fe40007800000 */
[----:B------:R-:W-:Y:S01]  /*12e0*/  FMNMX R49, RZ, R49, !PT ;  /* 0x00000031ff317209 */ /* 0x000fe20007800000 */
[----:B------:R-:W-:Y:S01]  /*12f0*/  STG.E desc[UR6][R2.64+0x54], R7 ;  /* 0x0000540702007986 */ /* 0x000fe2000c101906 */
[----:B0-----:R-:W-:-:S02]  /*1300*/  FMNMX R21, RZ, R14, !PT ;  /* 0x0000000eff157209 */ /* 0x001fc40007800000 */
[----:B------:R-:W-:Y:S01]  /*1310*/  FMNMX R19, RZ, R19, !PT ;  /* 0x00000013ff137209 */ /* 0x000fe20007800000 */
[----:B------:R0:W-:Y:S01]  /*1320*/  STG.E desc[UR6][R2.64+0x3854], R13 ;  /* 0x0038540d02007986 */ /* 0x0001e2000c101906 */
[----:B------:R-:W-:Y:S02]  /*1330*/  FMNMX R41, RZ, R41, !PT ;  /* 0x00000029ff297209 */ /* 0x000fe40007800000 */
[----:B------:R-:W-:Y:S01]  /*1340*/  FMNMX R39, RZ, R39, !PT ;  /* 0x00000027ff277209 */ /* 0x000fe20007800000 */
[----:B------:R3:W-:Y:S01]  /*1350*/  STG.E desc[UR6][R2.64+0x3818], R9 ;  /* 0x0038180902007986 */ /* 0x0007e2000c101906 */
[----:B------:R-:W-:Y:S02]  /*1360*/  FMNMX R15, RZ, R10, !PT ;  /* 0x0000000aff0f7209 */ /* 0x000fe40007800000 */
[----:B-1----:R-:W-:Y:S02]  /*1370*/  FMNMX R17, RZ, R48, !PT ;  /* 0x00000030ff117209 */ /* 0x002fe40007800000 */
[----:B------:R-:W-:-:S02]  /*1380*/  FMNMX R29, RZ, R29, !PT ;  /* 0x0000001dff1d7209 */ /* 0x000fc40007800000 */
[----:B------:R-:W-:Y:S02]  /*1390*/  FMNMX R51, RZ, R51, !PT ;  /* 0x00000033ff337209 */ /* 0x000fe40007800000 */
[----:B------:R-:W-:Y:S02]  /*13a0*/  FMNMX R11, RZ, R4, !PT ;  /* 0x00000004ff0b7209 */ /* 0x000fe40007800000 */
[----:B--2---:R-:W-:Y:S02]  /*13b0*/  FMNMX R5, RZ, R30, !PT ;  /* 0x0000001eff057209 */ /* 0x004fe40007800000 */
[----:B0-----:R-:W-:Y:S02]  /*13c0*/  FMNMX R13, RZ, R36, !PT ;  /* 0x00000024ff0d7209 */ /* 0x001fe40007800000 */
[----:B------:R-:W-:Y:S02]  /*13d0*/  FMNMX R7, RZ, R50, !PT ;  /* 0x00000032ff077209 */ /* 0x000fe40007800000 */
[----:B---3--:R-:W-:Y:S01]  /*13e0*/  FMNMX R9, RZ, R56, !PT ;  /* 0x00000038ff097209 */ /* 0x008fe20007800000 */
[----:B------:R-:W-:Y:S04]  /*13f0*/  STG.E desc[UR6][R2.64], R25 ;  /* 0x0000001902007986 */ /* 0x000fe8000c101906 */
        /* <DEDUP_REMOVED lines=17> */
[----:B------:R-:W-:Y:S01]  /*1510*/  STG.E desc[UR6][R2.64+0x385c], R9 ;  /* 0x00385c0902007986 */ /* 0x000fe2000c101906 */
[----:B------:R-:W-:Y:S05]  /*1520*/  EXIT ;  /* 0x000000000000794d */ /* 0x000fea0003800000 */
.L_x_2:
[----:B------:R-:W-:-:S00]  /*1530*/  BRA `(.L_x_2) ;  /* 0xfffffffc00fc7947 */ /* 0x000fc0000383ffff */
[----:B------:R-:W-:-:S00]  /*1540*/  NOP ;  /* 0x0000000000007918 */ /* 0x000fc00000000000 */
        /* <DEDUP_REMOVED lines=11> */
.L_x_3:


//--------------------- .nv.shared.my_kernel_kernel0 --------------------------
	.section	.nv.shared.my_kernel_kernel0,"aw",@nobits
	.sectionflags	@""
	.align	4
.nv.shared.my_kernel_kernel0:
	.zero		2560


//--------------------- .nv.shared.reserved.0     --------------------------
	.section	.nv.shared.reserved.0,"aw",@nobits
	.weak		__nv_reservedSMEM_offset_0_alias
	.size		__nv_reservedSMEM_offset_0_alias, 0, 64
	.other		__nv_reservedSMEM_offset_0_alias,@"STO_CUDA_RESERVED_SHARED STV_DEFAULT"
__nv_reservedSMEM_offset_0_alias:
	.zero		0
	.zero		64


//--------------------- .nv.constant0.my_kernel_kernel0 --------------------------
	.section	.nv.constant0.my_kernel_kernel0,"a",@progbits
	.sectionflags	@""
	.align	4
.nv.constant0.my_kernel_kernel0:
	.zero		928


//--------------------- SYMBOLS --------------------------

	.type		.nv.reservedSmem.offset0,@object
	.size		.nv.reservedSmem.offset0,0x4
	.type		.nv.reservedSmem.cap,@object
	.size		.nv.reservedSmem.cap,0x4
